	.headerflags	@"EF_CUDA_TEXMODE_UNIFIED EF_CUDA_64BIT_ADDRESS EF_CUDA_ACCELERATORS EF_CUDA_SM90 EF_CUDA_VIRTUAL_SM(EF_CUDA_SM90)"
	.elftype	@"ET_EXEC"


//--------------------- .nv.info                  --------------------------
	.section	.nv.info,"",@"SHT_CUDA_INFO"
	.align	4


	//----- nvinfo : EIATTR_REGCOUNT
	.align		4
        /*0000*/ 	.byte	0x04, 0x2f
        /*0002*/ 	.short	(.L_1 - .L_0)
	.align		4
.L_0:
        /*0004*/ 	.word	index@(triton_poi_fused__softmax_mul_sum_40)
        /*0008*/ 	.word	0x00000011


	//----- nvinfo : EIATTR_MIN_STACK_SIZE
	.align		4
.L_1:
        /*000c*/ 	.byte	0x04, 0x12
        /*000e*/ 	.short	(.L_3 - .L_2)
	.align		4
.L_2:
        /*0010*/ 	.word	index@(triton_poi_fused__softmax_mul_sum_40)
        /*0014*/ 	.word	0x00000000


	//----- nvinfo : EIATTR_FRAME_SIZE
	.align		4
.L_3:
        /*0018*/ 	.byte	0x04, 0x11
        /*001a*/ 	.short	(.L_5 - .L_4)
	.align		4
.L_4:
        /*001c*/ 	.word	index@(triton_poi_fused__softmax_mul_sum_40)
        /*0020*/ 	.word	0x00000000


	//----- nvinfo : EIATTR_MIN_STACK_SIZE
	.align		4
.L_5:
        /*0024*/ 	.byte	0x04, 0x12
        /*0026*/ 	.short	(.L_7 - .L_6)
	.align		4
.L_6:
        /*0028*/ 	.word	index@(triton_poi_fused__softmax_mul_sum_40)
        /*002c*/ 	.word	0x00000000
.L_7:


//--------------------- .nv.info.triton_poi_fused__softmax_mul_sum_40 --------------------------
	.section	.nv.info.triton_poi_fused__softmax_mul_sum_40,"",@"SHT_CUDA_INFO"
	.sectionflags	@""
	.align	4


	//----- nvinfo : EIATTR_CUDA_API_VERSION
	.align		4
        /*0000*/ 	.byte	0x04, 0x37
        /*0002*/ 	.short	(.L_9 - .L_8)
.L_8:
        /*0004*/ 	.word	0x0000007c


	//----- nvinfo : EIATTR_KPARAM_INFO
	.align		4
.L_9:
        /*0008*/ 	.byte	0x04, 0x17
        /*000a*/ 	.short	(.L_11 - .L_10)
.L_10:
        /*000c*/ 	.word	0x00000000
        /*0010*/ 	.short	0x0003
        /*0012*/ 	.short	0x0018
        /*0014*/ 	.byte	0x00, 0xf0, 0x11, 0x00


	//----- nvinfo : EIATTR_KPARAM_INFO
	.align		4
.L_11:
        /*0018*/ 	.byte	0x04, 0x17
        /*001a*/ 	.short	(.L_13 - .L_12)
.L_12:
        /*001c*/ 	.word	0x00000000
        /*0020*/ 	.short	0x0002
        /*0022*/ 	.short	0x0010
        /*0024*/ 	.byte	0x00, 0xf4, 0x21, 0x00


	//----- nvinfo : EIATTR_KPARAM_INFO
	.align		4
.L_13:
        /*0028*/ 	.byte	0x04, 0x17
        /*002a*/ 	.short	(.L_15 - .L_14)
.L_14:
        /*002c*/ 	.word	0x00000000
        /*0030*/ 	.short	0x0001
        /*0032*/ 	.short	0x0008
        /*0034*/ 	.byte	0x00, 0xf4, 0x21, 0x00


	//----- nvinfo : EIATTR_KPARAM_INFO
	.align		4
.L_15:
        /*0038*/ 	.byte	0x04, 0x17
        /*003a*/ 	.short	(.L_17 - .L_16)
.L_16:
        /*003c*/ 	.word	0x00000000
        /*0040*/ 	.short	0x0000
        /*0042*/ 	.short	0x0000
        /*0044*/ 	.byte	0x00, 0xf4, 0x21, 0x00


	//----- nvinfo : EIATTR_SPARSE_MMA_MASK
	.align		4
.L_17:
        /*0048*/ 	.byte	0x03, 0x50
        /*004a*/ 	.short	0x0000


	//----- nvinfo : EIATTR_MAXREG_COUNT
	.align		4
        /*004c*/ 	.byte	0x03, 0x1b
        /*004e*/ 	.short	0x00ff


	//----- nvinfo : EIATTR_EXIT_INSTR_OFFSETS
	.align		4
        /*0050*/ 	.byte	0x04, 0x1c
        /*0052*/ 	.short	(.L_19 - .L_18)


	//   ....[0]....
.L_18:
        /*0054*/ 	.word	0x00000580


	//----- nvinfo : EIATTR_REQNTID
	.align		4
.L_19:
        /*0058*/ 	.byte	0x04, 0x10
        /*005a*/ 	.short	(.L_21 - .L_20)
.L_20:
        /*005c*/ 	.word	0x00000080
        /*0060*/ 	.word	0x00000001
        /*0064*/ 	.word	0x00000001


	//----- nvinfo : EIATTR_CBANK_PARAM_SIZE
	.align		4
.L_21:
        /*0068*/ 	.byte	0x03, 0x19
        /*006a*/ 	.short	0x001c


	//----- nvinfo : EIATTR_PARAM_CBANK
	.align		4
        /*006c*/ 	.byte	0x04, 0x0a
        /*006e*/ 	.short	(.L_23 - .L_22)
	.align		4
.L_22:
        /*0070*/ 	.word	index@(.nv.constant0.triton_poi_fused__softmax_mul_sum_40)
        /*0074*/ 	.short	0x0210
        /*0076*/ 	.short	0x001c


	//----- nvinfo : EIATTR_SW_WAR
	.align		4
.L_23:
        /*0078*/ 	.byte	0x04, 0x36
        /*007a*/ 	.short	(.L_25 - .L_24)
.L_24:
        /*007c*/ 	.word	0x00000008
.L_25:


//--------------------- .nv.callgraph             --------------------------
	.section	.nv.callgraph,"",@"SHT_CUDA_CALLGRAPH"
	.align	4
	.sectionentsize	8
	.align		4
        /*0000*/ 	.word	0x00000000
	.align		4
        /*0004*/ 	.word	0xffffffff
	.align		4
        /*0008*/ 	.word	0x00000000
	.align		4
        /*000c*/ 	.word	0xfffffffe
	.align		4
        /*0010*/ 	.word	0x00000000
	.align		4
        /*0014*/ 	.word	0xfffffffd
	.align		4
        /*0018*/ 	.word	0x00000000
	.align		4
        /*001c*/ 	.word	0xfffffffc


//--------------------- .text.triton_poi_fused__softmax_mul_sum_40 --------------------------
	.section	.text.triton_poi_fused__softmax_mul_sum_40,"ax",@progbits
	.align	128
        .global         triton_poi_fused__softmax_mul_sum_40
        .type           triton_poi_fused__softmax_mul_sum_40,@function
        .size           triton_poi_fused__softmax_mul_sum_40,(.L_x_1 - triton_poi_fused__softmax_mul_sum_40)
        .other          triton_poi_fused__softmax_mul_sum_40,@"STO_CUDA_ENTRY STV_DEFAULT"
triton_poi_fused__softmax_mul_sum_40:
.text.triton_poi_fused__softmax_mul_sum_40:
[----:B------:R-:W-:Y:S01]  /*0000*/  LDC R1, c[0x0][0x28] ;  /* 0x00000a00ff017b82 */ /* 0x000fe20000000800 */
[----:B------:R-:W1:Y:S07]  /*0010*/  S2R R0, SR_TID.X ;  /* 0x0000000000007919 */ /* 0x000e6e0000002100 */
[----:B------:R-:W2:Y:S01]  /*0020*/  LDC.64 R10, c[0x0][0x218] ;  /* 0x00008600ff0a7b82 */ /* 0x000ea20000000a00 */
[----:B------:R-:W-:Y:S01]  /*0030*/  ULDC.64 UR4, c[0x0][0x208] ;  /* 0x0000820000047ab9 */ /* 0x000fe20000000a00 */
[----:B------:R-:W3:Y:S06]  /*0040*/  S2R R5, SR_CTAID.X ;  /* 0x0000000000057919 */ /* 0x000eec0000002500 */
[----:B------:R-:W4:Y:S01]  /*0050*/  LDC.64 R8, c[0x0][0x210] ;  /* 0x00008400ff087b82 */ /* 0x000f220000000a00 */
[----:B-1----:R-:W-:-:S02]  /*0060*/  SHF.L.U32 R0, R0, 0x1, RZ ;  /* 0x0000000100007819 */ /* 0x002fc400000006ff */
[----:B---3--:R-:W-:Y:S02]  /*0070*/  SHF.R.S32.HI R3, RZ, 0x17, R5 ;  /* 0x00000017ff037819 */ /* 0x008fe40000011405 */
[----:B------:R-:W-:Y:S02]  /*0080*/  LOP3.LUT R0, R0, 0xfe, RZ, 0xc0, !PT ;  /* 0x000000fe00007812 */ /* 0x000fe400078ec0ff */
[----:B------:R-:W-:Y:S02]  /*0090*/  SGXT R3, R3, 0x1 ;  /* 0x000000010303781a */ /* 0x000fe40000000200 */
[----:B------:R-:W-:-:S04]  /*00a0*/  LEA R0, R5, R0, 0x8 ;  /* 0x0000000005007211 */ /* 0x000fc800078e40ff */
[CC--:B------:R-:W-:Y:S02]  /*00b0*/  LEA.HI R2, R3.reuse, R0.reuse, RZ, 0xa ;  /* 0x0000000003027211 */ /* 0x0c0fe400078f50ff */
[----:B------:R-:W-:Y:S02]  /*00c0*/  LEA.HI R4, R3, R0, RZ, 0xe ;  /* 0x0000000003047211 */ /* 0x000fe400078f70ff */
[----:B------:R-:W-:Y:S02]  /*00d0*/  LOP3.LUT R3, R2, 0xfffffc00, RZ, 0xc0, !PT ;  /* 0xfffffc0002037812 */ /* 0x000fe400078ec0ff */
[----:B------:R-:W-:Y:S02]  /*00e0*/  SHF.R.S32.HI R4, RZ, 0xe, R4 ;  /* 0x0000000eff047819 */ /* 0x000fe40000011404 */
[----:B------:R-:W-:-:S04]  /*00f0*/  IADD3 R3, R0, -R3, RZ ;  /* 0x8000000300037210 */ /* 0x000fc80007ffe0ff */
[----:B------:R-:W-:-:S05]  /*0100*/  LEA R3, R4, R3, 0xa ;  /* 0x0000000304037211 */ /* 0x000fca00078e50ff */
[----:B--2---:R-:W-:-:S05]  /*0110*/  IMAD.WIDE R10, R3, 0x4, R10 ;  /* 0x00000004030a7825 */ /* 0x004fca00078e020a */
[----:B------:R-:W2:Y:S04]  /*0120*/  LDG.E.EL.64 R2, desc[UR4][R10.64] ;  /* 0x000000040a027981 */ /* 0x000ea8000c2e1b00 */
[----:B------:R-:W3:Y:S01]  /*0130*/  LDG.E.EL.64 R4, desc[UR4][R10.64+0x4000] ;  /* 0x004000040a047981 */ /* 0x000ee2000c2e1b00 */
[----:B------:R-:W-:-:S05]  /*0140*/  IADD3 R7, R0, 0x10000, RZ ;  /* 0x0001000000077810 */ /* 0x000fca0007ffe0ff */
[----:B----4-:R-:W-:-:S04]  /*0150*/  IMAD.WIDE R6, R7, 0x4, R8 ;  /* 0x0000000407067825 */ /* 0x010fc800078e0208 */
[----:B------:R-:W-:Y:S02]  /*0160*/  IMAD.WIDE R8, R0, 0x4, R8 ;  /* 0x0000000400087825 */ /* 0x000fe400078e0208 */
[----:B------:R-:W4:Y:S04]  /*0170*/  LDG.E.64 R6, desc[UR4][R6.64] ;  /* 0x0000000406067981 */ /* 0x000f28000c1e1b00 */
[----:B------:R-:W5:Y:S01]  /*0180*/  LDG.E.64 R8, desc[UR4][R8.64] ;  /* 0x0000000408087981 */ /* 0x000f62000c1e1b00 */
[C---:B--2---:R-:W-:Y:S02]  /*0190*/  FSETP.NAN.AND P1, PT, R2.reuse, R2, PT ;  /* 0x000000020200720b */ /* 0x044fe40003f28000 */
[----:B---3--:R-:W-:-:S04]  /*01a0*/  FSETP.GT.AND P0, PT, R2, R4, PT ;  /* 0x000000040200720b */ /* 0x008fc80003f04000 */
[C---:B------:R-:W-:Y:S02]  /*01b0*/  FSEL R13, R2.reuse, R4, P0 ;  /* 0x00000004020d7208 */ /* 0x040fe40000000000 */
[C---:B------:R-:W-:Y:S02]  /*01c0*/  FSETP.GT.AND P0, PT, R3.reuse, R5, PT ;  /* 0x000000050300720b */ /* 0x040fe40003f04000 */
[----:B------:R-:W-:Y:S02]  /*01d0*/  FSEL R13, R2, R13, P1 ;  /* 0x0000000d020d7208 */ /* 0x000fe40000800000 */
[----:B------:R-:W-:-:S03]  /*01e0*/  FSETP.NAN.AND P1, PT, R3, R3, PT ;  /* 0x000000030300720b */ /* 0x000fc60003f28000 */
[--C-:B------:R-:W-:Y:S01]  /*01f0*/  FADD R10, R2, -R13.reuse ;  /* 0x8000000d020a7221 */ /* 0x100fe20000000000 */
[C---:B------:R-:W-:Y:S01]  /*0200*/  FSEL R2, R3.reuse, R5, P0 ;  /* 0x0000000503027208 */ /* 0x040fe20000000000 */
[----:B------:R-:W-:Y:S02]  /*0210*/  FADD R4, R4, -R13 ;  /* 0x8000000d04047221 */ /* 0x000fe40000000000 */
[----:B------:R-:W-:Y:S01]  /*0220*/  FMUL R10, R10, 1.4426950216293334961 ;  /* 0x3fb8aa3b0a0a7820 */ /* 0x000fe20000400000 */
[----:B------:R-:W-:Y:S01]  /*0230*/  FSEL R2, R3, R2, P1 ;  /* 0x0000000203027208 */ /* 0x000fe20000800000 */
[----:B------:R-:W-:-:S03]  /*0240*/  FMUL R11, R4, 1.4426950216293334961 ;  /* 0x3fb8aa3b040b7820 */ /* 0x000fc60000400000 */
[----:B------:R-:W-:Y:S01]  /*0250*/  FSETP.GEU.AND P0, PT, R10, -126, PT ;  /* 0xc2fc00000a00780b */ /* 0x000fe20003f0e000 */
[--C-:B------:R-:W-:Y:S01]  /*0260*/  FADD R3, R3, -R2.reuse ;  /* 0x8000000203037221 */ /* 0x100fe20000000000 */
[----:B------:R-:W-:Y:S01]  /*0270*/  FADD R2, R5, -R2 ;  /* 0x8000000205027221 */ /* 0x000fe20000000000 */
[----:B------:R-:W-:Y:S02]  /*0280*/  FSETP.GEU.AND P2, PT, R11, -126, PT ;  /* 0xc2fc00000b00780b */ /* 0x000fe40003f4e000 */
[----:B------:R-:W-:Y:S01]  /*0290*/  FMUL R3, R3, 1.4426950216293334961 ;  /* 0x3fb8aa3b03037820 */ /* 0x000fe20000400000 */
[----:B------:R-:W-:-:S04]  /*02a0*/  FMUL R2, R2, 1.4426950216293334961 ;  /* 0x3fb8aa3b02027820 */ /* 0x000fc80000400000 */
[----:B------:R-:W-:Y:S02]  /*02b0*/  FSETP.GEU.AND P1, PT, R3, -126, PT ;  /* 0xc2fc00000300780b */ /* 0x000fe40003f2e000 */
[----:B------:R-:W-:Y:S01]  /*02c0*/  FSETP.GEU.AND P3, PT, R2, -126, PT ;  /* 0xc2fc00000200780b */ /* 0x000fe20003f6e000 */
[----:B------:R-:W-:-:S03]  /*02d0*/  @!P0 FMUL R10, R10, 0.5 ;  /* 0x3f0000000a0a8820 */ /* 0x000fc60000400000 */
[----:B------:R-:W-:Y:S01]  /*02e0*/  @!P2 FMUL R11, R11, 0.5 ;  /* 0x3f0000000b0ba820 */ /* 0x000fe20000400000 */
[----:B------:R-:W1:Y:S06]  /*02f0*/  MUFU.EX2 R4, R10 ;  /* 0x0000000a00047308 */ /* 0x000e6c0000000800 */
[----:B------:R-:W-:Y:S02]  /*0300*/  @!P1 FMUL R3, R3, 0.5 ;  /* 0x3f00000003039820 */ /* 0x000fe40000400000 */
[----:B------:R-:W-:Y:S01]  /*0310*/  @!P3 FMUL R2, R2, 0.5 ;  /* 0x3f0000000202b820 */ /* 0x000fe20000400000 */
[----:B------:R-:W2:Y:S01]  /*0320*/  MUFU.EX2 R13, R11 ;  /* 0x0000000b000d7308 */ /* 0x000ea20000000800 */
[----:B-1----:R-:W-:-:S07]  /*0330*/  @!P0 FMUL R4, R4, R4 ;  /* 0x0000000404048220 */ /* 0x002fce0000400000 */
[----:B------:R-:W1:Y:S01]  /*0340*/  MUFU.EX2 R5, R3 ;  /* 0x0000000300057308 */ /* 0x000e620000000800 */
[----:B--2---:R-:W-:-:S07]  /*0350*/  @!P2 FMUL R13, R13, R13 ;  /* 0x0000000d0d0da220 */ /* 0x004fce0000400000 */
[----:B------:R2:W3:Y:S01]  /*0360*/  MUFU.EX2 R12, R2 ;  /* 0x00000002000c7308 */ /* 0x0004e20000000800 */
[----:B------:R-:W-:Y:S01]  /*0370*/  FADD R10, R4, R13 ;  /* 0x0000000d040a7221 */ /* 0x000fe20000000000 */
[----:B-1----:R-:W-:-:S04]  /*0380*/  @!P1 FMUL R5, R5, R5 ;  /* 0x0000000505059220 */ /* 0x002fc80000400000 */
[C---:B------:R-:W-:Y:S01]  /*0390*/  FSETP.GT.AND P0, PT, R10.reuse, 8.50705917302346158658e+37, PT ;  /* 0x7e8000000a00780b */ /* 0x040fe20003f04000 */
[----:B--2---:R-:W1:Y:S01]  /*03a0*/  LDC.64 R2, c[0x0][0x220] ;  /* 0x00008800ff027b82 */ /* 0x004e620000000a00 */
[----:B------:R-:W-:Y:S01]  /*03b0*/  FSETP.GEU.AND P2, PT, R10, 1.175494350822287508e-38, PT ;  /* 0x008000000a00780b */ /* 0x000fe20003f4e000 */
[----:B---3--:R-:W-:-:S04]  /*03c0*/  @!P3 FMUL R12, R12, R12 ;  /* 0x0000000c0c0cb220 */ /* 0x008fc80000400000 */
[----:B------:R-:W-:-:S06]  /*03d0*/  FADD R14, R5, R12 ;  /* 0x0000000c050e7221 */ /* 0x000fcc0000000000 */
[----:B------:R-:W-:Y:S01]  /*03e0*/  @P0 FMUL R10, R10, 0.25 ;  /* 0x3e8000000a0a0820 */ /* 0x000fe20000400000 */
[----:B------:R-:W-:Y:S01]  /*03f0*/  @P0 FMUL R13, R13, 0.25 ;  /* 0x3e8000000d0d0820 */ /* 0x000fe20000400000 */
[----:B------:R-:W-:Y:S01]  /*0400*/  @P0 FMUL R4, R4, 0.25 ;  /* 0x3e80000004040820 */ /* 0x000fe20000400000 */
[----:B------:R-:W-:Y:S01]  /*0410*/  FSETP.GT.AND P1, PT, R14, 8.50705917302346158658e+37, PT ;  /* 0x7e8000000e00780b */ /* 0x000fe20003f24000 */
[----:B------:R-:W-:Y:S01]  /*0420*/  @!P2 FMUL R10, R10, 16777216 ;  /* 0x4b8000000a0aa820 */ /* 0x000fe20000400000 */
[----:B------:R-:W-:Y:S01]  /*0430*/  FSETP.GEU.AND P3, PT, R14, 1.175494350822287508e-38, PT ;  /* 0x008000000e00780b */ /* 0x000fe20003f6e000 */
[----:B------:R-:W-:Y:S01]  /*0440*/  @!P2 FMUL R13, R13, 16777216 ;  /* 0x4b8000000d0da820 */ /* 0x000fe20000400000 */
[----:B------:R-:W-:-:S03]  /*0450*/  @!P2 FMUL R4, R4, 16777216 ;  /* 0x4b8000000404a820 */ /* 0x000fc60000400000 */
[----:B------:R-:W2:Y:S01]  /*0460*/  MUFU.RCP R10, R10 ;  /* 0x0000000a000a7308 */ /* 0x000ea20000001000 */
[----:B-1----:R-:W-:-:S05]  /*0470*/  IMAD.WIDE R2, R0, 0x4, R2 ;  /* 0x0000000400027825 */ /* 0x002fca00078e0202 */
[----:B------:R-:W-:Y:S01]  /*0480*/  @P1 FMUL R14, R14, 0.25 ;  /* 0x3e8000000e0e1820 */ /* 0x000fe20000400000 */
[----:B------:R-:W-:Y:S01]  /*0490*/  @P1 FMUL R12, R12, 0.25 ;  /* 0x3e8000000c0c1820 */ /* 0x000fe20000400000 */
[----:B------:R-:W-:Y:S02]  /*04a0*/  @P1 FMUL R5, R5, 0.25 ;  /* 0x3e80000005051820 */ /* 0x000fe40000400000 */
[----:B------:R-:W-:Y:S01]  /*04b0*/  @!P3 FMUL R14, R14, 16777216 ;  /* 0x4b8000000e0eb820 */ /* 0x000fe20000400000 */
[----:B------:R-:W-:Y:S01]  /*04c0*/  @!P3 FMUL R12, R12, 16777216 ;  /* 0x4b8000000c0cb820 */ /* 0x000fe20000400000 */
[----:B------:R-:W-:Y:S01]  /*04d0*/  @!P3 FMUL R5, R5, 16777216 ;  /* 0x4b8000000505b820 */ /* 0x000fe20000400000 */
[----:B--2---:R-:W-:-:S03]  /*04e0*/  FMUL R13, R10, R13 ;  /* 0x0000000d0a0d7220 */ /* 0x004fc60000400000 */
[----:B------:R-:W1:Y:S01]  /*04f0*/  MUFU.RCP R14, R14 ;  /* 0x0000000e000e7308 */ /* 0x000e620000001000 */
[----:B------:R-:W-:Y:S01]  /*0500*/  FMUL R11, R10, R4 ;  /* 0x000000040a0b7220 */ /* 0x000fe20000400000 */
[----:B----4-:R-:W-:-:S04]  /*0510*/  FMUL R13, R6, R13 ;  /* 0x0000000d060d7220 */ /* 0x010fc80000400000 */
[----:B-----5:R-:W-:Y:S01]  /*0520*/  FFMA R8, R8, R11, R13 ;  /* 0x0000000b08087223 */ /* 0x020fe2000000000d */
[C---:B-1----:R-:W-:Y:S01]  /*0530*/  FMUL R12, R14.reuse, R12 ;  /* 0x0000000c0e0c7220 */ /* 0x042fe20000400000 */
[----:B------:R-:W-:-:S03]  /*0540*/  FMUL R14, R14, R5 ;  /* 0x000000050e0e7220 */ /* 0x000fc60000400000 */
[----:B------:R-:W-:-:S04]  /*0550*/  FMUL R12, R7, R12 ;  /* 0x0000000c070c7220 */ /* 0x000fc80000400000 */
[----:B------:R-:W-:-:S05]  /*0560*/  FFMA R9, R9, R14, R12 ;  /* 0x0000000e09097223 */ /* 0x000fca000000000c */
[----:B------:R-:W-:Y:S01]  /*0570*/  STG.E.64 desc[UR4][R2.64], R8 ;  /* 0x0000000802007986 */ /* 0x000fe2000c101b04 */
[----:B------:R-:W-:Y:S05]  /*0580*/  EXIT ;  /* 0x000000000000794d */ /* 0x000fea0003800000 */
.L_x_0:
[----:B------:R-:W-:-:S00]  /*0590*/  BRA `(.L_x_0) ;  /* 0xfffffffc00fc7947 */ /* 0x000fc0000383ffff */
[----:B------:R-:W-:-:S00]  /*05a0*/  NOP ;  /* 0x0000000000007918 */ /* 0x000fc00000000000 */
        /* <DEDUP_REMOVED lines=13> */
.L_x_1:


//--------------------- .nv.constant0.triton_poi_fused__softmax_mul_sum_40 --------------------------
	.section	.nv.constant0.triton_poi_fused__softmax_mul_sum_40,"a",@progbits
	.sectionflags	@""
	.align	4
.nv.constant0.triton_poi_fused__softmax_mul_sum_40:
	.zero		556
